//
// Generated by NVIDIA NVVM Compiler
//
// Compiler Build ID: CL-36424714
// Cuda compilation tools, release 13.0, V13.0.88
// Based on NVVM 20.0.0
//

.version 9.0
.target sm_100
.address_size 64

	// .globl	_Z14prefillKernelsv
.global .align 4 .b8 precalc_xorwow_matrix[102400];
.global .align 4 .b8 precalc_xorwow_offset_matrix[102400];
.global .align 4 .b8 mrg32k3aM1[2304];
.global .align 4 .b8 mrg32k3aM2[2304];
.global .align 4 .b8 mrg32k3aM1SubSeq[2016];
.global .align 4 .b8 mrg32k3aM2SubSeq[2016];
.global .align 4 .b8 mrg32k3aM1Seq[2304];
.global .align 4 .b8 mrg32k3aM2Seq[2304];
.const .align 8 .b8 __cr_lgamma_table[72];
.global .attribute(.managed) .align 8 .b8 aArr[1152000000];
.global .attribute(.managed) .align 8 .b8 bArr[1152000000];

.visible .entry _Z14prefillKernelsv()
{
	.reg .pred 	%p<2>;
	.reg .b32 	%r<81>;
	.reg .b32 	%f<5>;
	.reg .b64 	%rd<6>;
	.reg .b64 	%fd<5>;

	mov.u32 	%r2, %ntid.x;
	mov.u32 	%r3, %ctaid.x;
	mov.u32 	%r4, %tid.x;
	mad.lo.s32 	%r5, %r2, %r3, %r4;
	mov.u32 	%r6, %ntid.y;
	mov.u32 	%r7, %ctaid.y;
	mov.u32 	%r8, %tid.y;
	mad.lo.s32 	%r9, %r6, %r7, %r8;
	mad.lo.s32 	%r1, %r9, 12000, %r5;
	setp.gt.s32 	%p1, %r1, 143999999;
	@%p1 bra 	$L__BB0_2;
	shr.s32 	%r10, %r1, 31;
	mov.b32 	%r11, 0;
	mov.b32 	%r12, -766435501;
	mul.hi.u32 	%r13, %r12, %r11;
	mov.b32 	%r14, -845247145;
	mul.hi.u32 	%r15, %r14, %r1;
	mul.lo.s32 	%r16, %r1, -845247145;
	xor.b32  	%r17, %r15, 50227;
	xor.b32  	%r18, %r10, %r13;
	mul.hi.u32 	%r19, %r12, %r17;
	mul.lo.s32 	%r20, %r17, -766435501;
	mul.hi.u32 	%r21, %r14, %r18;
	mul.lo.s32 	%r22, %r18, -845247145;
	xor.b32  	%r23, %r16, %r21;
	xor.b32  	%r24, %r23, -1640481300;
	xor.b32  	%r25, %r19, -1150833019;
	mul.hi.u32 	%r26, %r12, %r24;
	mul.lo.s32 	%r27, %r24, -766435501;
	mul.hi.u32 	%r28, %r14, %r25;
	mul.lo.s32 	%r29, %r25, -845247145;
	xor.b32  	%r30, %r22, %r28;
	xor.b32  	%r31, %r30, 1013954469;
	xor.b32  	%r32, %r20, %r26;
	xor.b32  	%r33, %r32, 1993301258;
	mul.hi.u32 	%r34, %r12, %r31;
	mul.lo.s32 	%r35, %r31, -766435501;
	mul.hi.u32 	%r36, %r14, %r33;
	mul.lo.s32 	%r37, %r33, -845247145;
	xor.b32  	%r38, %r29, %r36;
	xor.b32  	%r39, %r38, -626577058;
	xor.b32  	%r40, %r27, %r34;
	xor.b32  	%r41, %r40, 842468239;
	mul.hi.u32 	%r42, %r12, %r39;
	mul.lo.s32 	%r43, %r39, -766435501;
	mul.hi.u32 	%r44, %r14, %r41;
	mul.lo.s32 	%r45, %r41, -845247145;
	xor.b32  	%r46, %r37, %r44;
	xor.b32  	%r47, %r46, 2027858711;
	xor.b32  	%r48, %r35, %r42;
	xor.b32  	%r49, %r48, -308364780;
	mul.hi.u32 	%r50, %r12, %r47;
	mul.lo.s32 	%r51, %r47, -766435501;
	mul.hi.u32 	%r52, %r14, %r49;
	mul.lo.s32 	%r53, %r49, -845247145;
	xor.b32  	%r54, %r45, %r52;
	xor.b32  	%r55, %r54, 387327184;
	xor.b32  	%r56, %r43, %r50;
	xor.b32  	%r57, %r56, -1459197799;
	mul.hi.u32 	%r58, %r12, %r55;
	mul.lo.s32 	%r59, %r55, -766435501;
	mul.hi.u32 	%r60, %r14, %r57;
	mul.lo.s32 	%r61, %r57, -845247145;
	xor.b32  	%r62, %r53, %r60;
	xor.b32  	%r63, %r62, -1253204343;
	xor.b32  	%r64, %r51, %r58;
	xor.b32  	%r65, %r64, 1684936478;
	mul.hi.u32 	%r66, %r12, %r63;
	mul.lo.s32 	%r67, %r63, -766435501;
	mul.hi.u32 	%r68, %r14, %r65;
	xor.b32  	%r69, %r61, %r68;
	xor.b32  	%r70, %r69, 1401231426;
	xor.b32  	%r71, %r59, %r66;
	xor.b32  	%r72, %r71, 534103459;
	mul.hi.u32 	%r73, %r12, %r70;
	mul.lo.s32 	%r74, %r72, -845247145;
	xor.b32  	%r75, %r67, %r73;
	xor.b32  	%r76, %r75, -616729560;
	mul.hi.u32 	%r77, %r14, %r76;
	mul.lo.s32 	%r78, %r76, -845247145;
	xor.b32  	%r79, %r74, %r77;
	xor.b32  	%r80, %r79, -1879831628;
	cvt.rn.f32.u32 	%f1, %r80;
	fma.rn.f32 	%f2, %f1, 0f2F800000, 0f2F000000;
	cvt.f64.f32 	%fd1, %f2;
	add.f64 	%fd2, %fd1, %fd1;
	mul.wide.s32 	%rd1, %r1, 8;
	mov.u64 	%rd2, aArr;
	add.s64 	%rd3, %rd2, %rd1;
	st.global.f64 	[%rd3], %fd2;
	cvt.rn.f32.u32 	%f3, %r78;
	fma.rn.f32 	%f4, %f3, 0f2F800000, 0f2F000000;
	cvt.f64.f32 	%fd3, %f4;
	add.f64 	%fd4, %fd3, %fd3;
	mov.u64 	%rd4, bArr;
	add.s64 	%rd5, %rd4, %rd1;
	st.global.f64 	[%rd5], %fd4;
$L__BB0_2:
	ret;

}
	// .globl	_Z10multKernelv
.visible .entry _Z10multKernelv()
{
	.reg .pred 	%p<2>;
	.reg .b32 	%r<10>;
	.reg .b64 	%rd<6>;
	.reg .b64 	%fd<4>;

	mov.u32 	%r2, %ntid.x;
	mov.u32 	%r3, %ctaid.x;
	mov.u32 	%r4, %tid.x;
	mad.lo.s32 	%r5, %r2, %r3, %r4;
	mov.u32 	%r6, %ntid.y;
	mov.u32 	%r7, %ctaid.y;
	mov.u32 	%r8, %tid.y;
	mad.lo.s32 	%r9, %r6, %r7, %r8;
	mad.lo.s32 	%r1, %r9, 12000, %r5;
	setp.gt.s32 	%p1, %r1, 143999999;
	@%p1 bra 	$L__BB1_2;
	mul.wide.s32 	%rd1, %r1, 8;
	mov.u64 	%rd2, bArr;
	add.s64 	%rd3, %rd2, %rd1;
	ld.global.f64 	%fd1, [%rd3];
	mov.u64 	%rd4, aArr;
	add.s64 	%rd5, %rd4, %rd1;
	ld.global.f64 	%fd2, [%rd5];
	mul.f64 	%fd3, %fd1, %fd2;
	st.global.f64 	[%rd5], %fd3;
$L__BB1_2:
	ret;

}


// ===== COMPILED SASS (sm_100) =====

	.target	sm_100

	.elftype	@"ET_EXEC"


//--------------------- .note.nv.tkinfo           --------------------------
	.section	.note.nv.tkinfo,"",@"SHT_NOTE"
	.sectionflags	@"SHF_NOTE_NV_TKINFO"
	.tkinfo
        /*0018*/ 	.word	0x00000002
        /*0030*/ 	.string	""
        /*0030*/ 	.string	"ptxas"
        /*0030*/ 	.string	"Cuda compilation tools, release 13.0, V13.0.88"
        /*0030*/ 	.string	"Build cuda_13.0.r13.0/compiler.36424714_0"
        /*0030*/ 	.string	"-arch sm_100 -m 64 "



//--------------------- .note.nv.cuinfo           --------------------------
	.section	.note.nv.cuinfo,"",@"SHT_NOTE"
	.sectionflags	@"SHF_NOTE_NV_CUINFO"
        /*0018*/ 	.short	0x0002
        /*001a*/ 	.short	0x0064
        /*001c*/ 	.short	0x0082
	.zero		2


//--------------------- .nv.info                  --------------------------
	.section	.nv.info,"",@"SHT_CUDA_INFO"
	.align	4


	//----- nvinfo : EIATTR_REGCOUNT
	.align		4
        /*0000*/ 	.byte	0x04, 0x2f
        /*0002*/ 	.short	(.L_12 - .L_11)
	.align		4
.L_11:
        /*0004*/ 	.word	index@(_Z14prefillKernelsv)
        /*0008*/ 	.word	0x00000010


	//----- nvinfo : EIATTR_FRAME_SIZE
	.align		4
.L_12:
        /*000c*/ 	.byte	0x04, 0x11
        /*000e*/ 	.short	(.L_14 - .L_13)
	.align		4
.L_13:
        /*0010*/ 	.word	index@(_Z14prefillKernelsv)
        /*0014*/ 	.word	0x00000000


	//----- nvinfo : EIATTR_REGCOUNT
	.align		4
.L_14:
        /*0018*/ 	.byte	0x04, 0x2f
        /*001a*/ 	.short	(.L_16 - .L_15)
	.align		4
.L_15:
        /*001c*/ 	.word	index@(_Z10multKernelv)
        /*0020*/ 	.word	0x0000000a


	//----- nvinfo : EIATTR_FRAME_SIZE
	.align		4
.L_16:
        /*0024*/ 	.byte	0x04, 0x11
        /*0026*/ 	.short	(.L_18 - .L_17)
	.align		4
.L_17:
        /*0028*/ 	.word	index@(_Z10multKernelv)
        /*002c*/ 	.word	0x00000000


	//----- nvinfo : EIATTR_MIN_STACK_SIZE
	.align		4
.L_18:
        /*0030*/ 	.byte	0x04, 0x12
        /*0032*/ 	.short	(.L_20 - .L_19)
	.align		4
.L_19:
        /*0034*/ 	.word	index@(_Z10multKernelv)
        /*0038*/ 	.word	0x00000000


	//----- nvinfo : EIATTR_MIN_STACK_SIZE
	.align		4
.L_20:
        /*003c*/ 	.byte	0x04, 0x12
        /*003e*/ 	.short	(.L_22 - .L_21)
	.align		4
.L_21:
        /*0040*/ 	.word	index@(_Z14prefillKernelsv)
        /*0044*/ 	.word	0x00000000
.L_22:


//--------------------- .nv.compat                --------------------------
	.section	.nv.compat,"",@"SHT_CUDA_COMPAT_INFO"
	.align	4
        /*0000*/ 	.byte	0x02, 0x09, 0x00, 0x00, 0x02, 0x02, 0x01, 0x00, 0x02, 0x05, 0x05, 0x00, 0x03, 0x07, 0x01, 0x01
        /*0010*/ 	.byte	0x02, 0x03, 0x00, 0x00, 0x02, 0x06, 0x01, 0x00, 0x04, 0x0b, 0x08, 0x00, 0x01, 0x00, 0x00, 0x00
        /*0020*/ 	.byte	0x00, 0x00, 0x00, 0x00


//--------------------- .nv.info._Z10multKernelv  --------------------------
	.section	.nv.info._Z10multKernelv,"",@"SHT_CUDA_INFO"
	.sectionflags	@""
	.align	4


	//----- nvinfo : EIATTR_CUDA_API_VERSION
	.align		4
        /*0000*/ 	.byte	0x04, 0x37
        /*0002*/ 	.short	(.L_24 - .L_23)
.L_23:
        /*0004*/ 	.word	0x00000082


	//----- nvinfo : EIATTR_SPARSE_MMA_MASK
	.align		4
.L_24:
        /*0008*/ 	.byte	0x03, 0x50
        /*000a*/ 	.short	0x0000


	//----- nvinfo : EIATTR_MAXREG_COUNT
	.align		4
        /*000c*/ 	.byte	0x03, 0x1b
        /*000e*/ 	.short	0x00ff


	//----- nvinfo : EIATTR_MERCURY_ISA_VERSION
	.align		4
        /*0010*/ 	.byte	0x03, 0x5f
        /*0012*/ 	.short	0x0101


	//----- nvinfo : EIATTR_VRC_CTA_INIT_COUNT
	.align		4
        /*0014*/ 	.byte	0x02, 0x4a
	.zero		1
	.zero		1


	//----- nvinfo : EIATTR_EXIT_INSTR_OFFSETS
	.align		4
        /*0018*/ 	.byte	0x04, 0x1c
        /*001a*/ 	.short	(.L_26 - .L_25)


	//   ....[0]....
.L_25:
        /*001c*/ 	.word	0x000000b0


	//   ....[1]....
        /*0020*/ 	.word	0x00000150


	//----- nvinfo : EIATTR_SW_WAR
	.align		4
.L_26:
        /*0024*/ 	.byte	0x04, 0x36
        /*0026*/ 	.short	(.L_28 - .L_27)
.L_27:
        /*0028*/ 	.word	0x00000008
.L_28:


//--------------------- .nv.info._Z14prefillKernelsv --------------------------
	.section	.nv.info._Z14prefillKernelsv,"",@"SHT_CUDA_INFO"
	.sectionflags	@""
	.align	4


	//----- nvinfo : EIATTR_CUDA_API_VERSION
	.align		4
        /*0000*/ 	.byte	0x04, 0x37
        /*0002*/ 	.short	(.L_30 - .L_29)
.L_29:
        /*0004*/ 	.word	0x00000082


	//----- nvinfo : EIATTR_SPARSE_MMA_MASK
	.align		4
.L_30:
        /*0008*/ 	.byte	0x03, 0x50
        /*000a*/ 	.short	0x0000


	//----- nvinfo : EIATTR_MAXREG_COUNT
	.align		4
        /*000c*/ 	.byte	0x03, 0x1b
        /*000e*/ 	.short	0x00ff


	//----- nvinfo : EIATTR_MERCURY_ISA_VERSION
	.align		4
        /*0010*/ 	.byte	0x03, 0x5f
        /*0012*/ 	.short	0x0101


	//----- nvinfo : EIATTR_VRC_CTA_INIT_COUNT
	.align		4
        /*0014*/ 	.byte	0x02, 0x4a
	.zero		1
	.zero		1


	//----- nvinfo : EIATTR_EXIT_INSTR_OFFSETS
	.align		4
        /*0018*/ 	.byte	0x04, 0x1c
        /*001a*/ 	.short	(.L_32 - .L_31)


	//   ....[0]....
.L_31:
        /*001c*/ 	.word	0x000000b0


	//   ....[1]....
        /*0020*/ 	.word	0x00000400


	//----- nvinfo : EIATTR_SW_WAR
	.align		4
.L_32:
        /*0024*/ 	.byte	0x04, 0x36
        /*0026*/ 	.short	(.L_34 - .L_33)
.L_33:
        /*0028*/ 	.word	0x00000008
.L_34:


//--------------------- .nv.callgraph             --------------------------
	.section	.nv.callgraph,"",@"SHT_CUDA_CALLGRAPH"
	.align	4
	.sectionentsize	8
	.align		4
        /*0000*/ 	.word	0x00000000
	.align		4
        /*0004*/ 	.word	0xffffffff
	.align		4
        /*0008*/ 	.word	0x00000000
	.align		4
        /*000c*/ 	.word	0xfffffffe
	.align		4
        /*0010*/ 	.word	0x00000000
	.align		4
        /*0014*/ 	.word	0xfffffffd
	.align		4
        /*0018*/ 	.word	0x00000000
	.align		4
        /*001c*/ 	.word	0xfffffffc


//--------------------- .nv.constant4             --------------------------
	.section	.nv.constant4,"a",@progbits
	.align	8
	.align		8
.nv.constant4:
        /*0000*/ 	.dword	precalc_xorwow_matrix
	.align		8
        /*0008*/ 	.dword	precalc_xorwow_offset_matrix
	.align		8
        /*0010*/ 	.dword	mrg32k3aM1
	.align		8
        /*0018*/ 	.dword	mrg32k3aM2
	.align		8
        /*0020*/ 	.dword	mrg32k3aM1SubSeq
	.align		8
        /*0028*/ 	.dword	mrg32k3aM2SubSeq
	.align		8
        /*0030*/ 	.dword	mrg32k3aM1Seq
	.align		8
        /*0038*/ 	.dword	mrg32k3aM2Seq
	.align		8
        /*0040*/ 	.dword	aArr
	.align		8
        /*0048*/ 	.dword	bArr


//--------------------- .nv.constant3             --------------------------
	.section	.nv.constant3,"a",@progbits
	.align	8
.nv.constant3:
	.type		__cr_lgamma_table,@object
	.size		__cr_lgamma_table,(.L_8 - __cr_lgamma_table)
__cr_lgamma_table:
        /*0000*/ 	.byte	0x00, 0x00, 0x00, 0x00, 0x00, 0x00, 0x00, 0x00, 0x00, 0x00, 0x00, 0x00, 0x00, 0x00, 0x00, 0x00
        /*0010*/ 	.byte	0xef, 0x39, 0xfa, 0xfe, 0x42, 0x2e, 0xe6, 0x3f, 0x02, 0x20, 0x2a, 0xfa, 0x0b, 0xab, 0xfc, 0x3f
        /*0020*/ 	.byte	0xf9, 0x2c, 0x92, 0x7c, 0xa7, 0x6c, 0x09, 0x40, 0xc9, 0x79, 0x44, 0x3c, 0x64, 0x26, 0x13, 0x40
        /*0030*/ 	.byte	0xca, 0x01, 0xcf, 0x3a, 0x27, 0x51, 0x1a, 0x40, 0x30, 0xcc, 0x2d, 0xf3, 0xe1, 0x0c, 0x21, 0x40
        /*0040*/ 	.byte	0x0d, 0xb7, 0xfc, 0x82, 0x8e, 0x35, 0x25, 0x40
.L_8:


//--------------------- .text._Z10multKernelv     --------------------------
	.section	.text._Z10multKernelv,"ax",@progbits
	.align	128
        .global         _Z10multKernelv
        .type           _Z10multKernelv,@function
        .size           _Z10multKernelv,(.L_x_2 - _Z10multKernelv)
        .other          _Z10multKernelv,@"STO_CUDA_ENTRY STV_DEFAULT"
_Z10multKernelv:
.text._Z10multKernelv:
[----:B------:R-:W-:Y:S01]  /*0000*/  LDC R1, c[0x0][0x37c] ;  /* 0x0000df00ff017b82 */ /* 0x000fe20000000800 */
[----:B------:R-:W0:Y:S01]  /*0010*/  S2R R0, SR_CTAID.X ;  /* 0x0000000000007919 */ /* 0x000e220000002500 */
[----:B------:R-:W0:Y:S01]  /*0020*/  LDCU UR4, c[0x0][0x360] ;  /* 0x00006c00ff0477ac */ /* 0x000e220008000800 */
[----:B------:R-:W0:Y:S01]  /*0030*/  S2R R3, SR_TID.X ;  /* 0x0000000000037919 */ /* 0x000e220000002100 */
[----:B------:R-:W1:Y:S01]  /*0040*/  LDCU UR5, c[0x0][0x364] ;  /* 0x00006c80ff0577ac */ /* 0x000e620008000800 */
[----:B------:R-:W1:Y:S01]  /*0050*/  S2R R2, SR_CTAID.Y ;  /* 0x0000000000027919 */ /* 0x000e620000002600 */
[----:B------:R-:W1:Y:S01]  /*0060*/  S2R R5, SR_TID.Y ;  /* 0x0000000000057919 */ /* 0x000e620000002200 */
[----:B0-----:R-:W-:Y:S02]  /*0070*/  IMAD R0, R0, UR4, R3 ;  /* 0x0000000400007c24 */ /* 0x001fe4000f8e0203 */
[----:B-1----:R-:W-:-:S04]  /*0080*/  IMAD R3, R2, UR5, R5 ;  /* 0x0000000502037c24 */ /* 0x002fc8000f8e0205 */
[----:B------:R-:W-:-:S05]  /*0090*/  IMAD R7, R3, 0x2ee0, R0 ;  /* 0x00002ee003077824 */ /* 0x000fca00078e0200 */
[----:B------:R-:W-:-:S13]  /*00a0*/  ISETP.GT.AND P0, PT, R7, 0x89543ff, PT ;  /* 0x089543ff0700780c */ /* 0x000fda0003f04270 */
[----:B------:R-:W-:Y:S05]  /*00b0*/  @P0 EXIT ;  /* 0x000000000000094d */ /* 0x000fea0003800000 */
[----:B------:R-:W0:Y:S01]  /*00c0*/  LDC.64 R2, c[0x4][0x48] ;  /* 0x01001200ff027b82 */ /* 0x000e220000000a00 */
[----:B------:R-:W1:Y:S07]  /*00d0*/  LDCU.64 UR4, c[0x0][0x358] ;  /* 0x00006b00ff0477ac */ /* 0x000e6e0008000a00 */
[----:B------:R-:W2:Y:S01]  /*00e0*/  LDC.64 R4, c[0x4][0x40] ;  /* 0x01001000ff047b82 */ /* 0x000ea20000000a00 */
[----:B0-----:R-:W-:-:S06]  /*00f0*/  IMAD.WIDE R2, R7, 0x8, R2 ;  /* 0x0000000807027825 */ /* 0x001fcc00078e0202 */
[----:B-1----:R-:W3:Y:S01]  /*0100*/  LDG.E.64 R2, desc[UR4][R2.64] ;  /* 0x0000000402027981 */ /* 0x002ee2000c1e1b00 */
[----:B--2---:R-:W-:-:S05]  /*0110*/  IMAD.WIDE R4, R7, 0x8, R4 ;  /* 0x0000000807047825 */ /* 0x004fca00078e0204 */
[----:B------:R-:W3:Y:S02]  /*0120*/  LDG.E.64 R6, desc[UR4][R4.64] ;  /* 0x0000000404067981 */ /* 0x000ee4000c1e1b00 */
[----:B---3--:R-:W-:-:S07]  /*0130*/  DMUL R6, R2, R6 ;  /* 0x0000000602067228 */ /* 0x008fce0000000000 */
[----:B------:R-:W-:Y:S01]  /*0140*/  STG.E.64 desc[UR4][R4.64], R6 ;  /* 0x0000000604007986 */ /* 0x000fe2000c101b04 */
[----:B------:R-:W-:Y:S05]  /*0150*/  EXIT ;  /* 0x000000000000794d */ /* 0x000fea0003800000 */
.L_x_0:
[----:B------:R-:W-:-:S00]  /*0160*/  BRA `(.L_x_0) ;  /* 0xfffffffc00fc7947 */ /* 0x000fc0000383ffff */
[----:B------:R-:W-:-:S00]  /*0170*/  NOP ;  /* 0x0000000000007918 */ /* 0x000fc00000000000 */
        /* <DEDUP_REMOVED lines=8> */
.L_x_2:


//--------------------- .text._Z14prefillKernelsv --------------------------
	.section	.text._Z14prefillKernelsv,"ax",@progbits
	.align	128
        .global         _Z14prefillKernelsv
        .type           _Z14prefillKernelsv,@function
        .size           _Z14prefillKernelsv,(.L_x_3 - _Z14prefillKernelsv)
        .other          _Z14prefillKernelsv,@"STO_CUDA_ENTRY STV_DEFAULT"
_Z14prefillKernelsv:
.text._Z14prefillKernelsv:
        /* <DEDUP_REMOVED lines=12> */
[----:B------:R-:W-:Y:S01]  /*00c0*/  SHF.R.S32.HI R4, RZ, 0x1f, R0 ;  /* 0x0000001fff047819 */ /* 0x000fe20000011400 */
[----:B------:R-:W-:-:S04]  /*00d0*/  IMAD.WIDE.U32 R2, R0, -0x326172a9, RZ ;  /* 0xcd9e8d5700027825 */ /* 0x000fc800078e00ff */
[----:B------:R-:W-:Y:S01]  /*00e0*/  HFMA2 R13, -RZ, RZ, 0.1171875, 0 ;  /* 0x2f800000ff0d7431 */ /* 0x000fe200000001ff */
[----:B------:R-:W0:Y:S01]  /*00f0*/  LDC.64 R10, c[0x4][0x48] ;  /* 0x01001200ff0a7b82 */ /* 0x000e220000000a00 */
[----:B------:R-:W1:Y:S01]  /*0100*/  LDCU.64 UR4, c[0x0][0x358] ;  /* 0x00006b00ff0477ac */ /* 0x000e620008000a00 */
[----:B------:R-:W-:Y:S01]  /*0110*/  IMAD.WIDE.U32 R4, R4, -0x326172a9, RZ ;  /* 0xcd9e8d5704047825 */ /* 0x000fe200078e00ff */
[----:B------:R-:W-:-:S04]  /*0120*/  LOP3.LUT R3, R3, 0xc433, RZ, 0x3c, !PT ;  /* 0x0000c43303037812 */ /* 0x000fc800078e3cff */
[----:B------:R-:W-:Y:S01]  /*0130*/  LOP3.LUT R6, R2, 0x9e383dec, R5, 0x96, !PT ;  /* 0x9e383dec02067812 */ /* 0x000fe200078e9605 */
[----:B------:R-:W-:-:S04]  /*0140*/  IMAD.WIDE.U32 R2, R3, -0x2daee0ad, RZ ;  /* 0xd2511f5303027825 */ /* 0x000fc800078e00ff */
[----:B------:R-:W-:Y:S01]  /*0150*/  IMAD.WIDE.U32 R6, R6, -0x2daee0ad, RZ ;  /* 0xd2511f5306067825 */ /* 0x000fe200078e00ff */
[----:B------:R-:W-:-:S04]  /*0160*/  LOP3.LUT R3, R3, 0xbb67ae85, RZ, 0x3c, !PT ;  /* 0xbb67ae8503037812 */ /* 0x000fc800078e3cff */
[----:B------:R-:W-:Y:S01]  /*0170*/  LOP3.LUT R8, R2, 0x76cf5d0a, R7, 0x96, !PT ;  /* 0x76cf5d0a02087812 */ /* 0x000fe200078e9607 */
[----:B------:R-:W-:-:S04]  /*0180*/  IMAD.WIDE.U32 R2, R3, -0x326172a9, RZ ;  /* 0xcd9e8d5703027825 */ /* 0x000fc800078e00ff */
[----:B------:R-:W-:Y:S01]  /*0190*/  IMAD.WIDE.U32 R8, R8, -0x326172a9, RZ ;  /* 0xcd9e8d5708087825 */ /* 0x000fe200078e00ff */
[----:B------:R-:W-:-:S04]  /*01a0*/  LOP3.LUT R3, R4, 0x3c6fb7a5, R3, 0x96, !PT ;  /* 0x3c6fb7a504037812 */ /* 0x000fc800078e9603 */
        /* <DEDUP_REMOVED lines=14> */
[----:B------:R-:W-:Y:S01]  /*0290*/  IMAD.HI.U32 R5, R4, -0x326172a9, RZ ;  /* 0xcd9e8d5704057827 */ /* 0x000fe200078e00ff */
[----:B------:R-:W-:-:S04]  /*02a0*/  LOP3.LUT R3, R6, 0xb54d9e89, R3, 0x96, !PT ;  /* 0xb54d9e8906037812 */ /* 0x000fc800078e9603 */
[----:B------:R-:W-:Y:S01]  /*02b0*/  LOP3.LUT R5, R2, 0x53851842, R5, 0x96, !PT ;  /* 0x5385184202057812 */ /* 0x000fe200078e9605 */
[----:B------:R-:W-:-:S04]  /*02c0*/  IMAD.WIDE.U32 R2, R3, -0x2daee0ad, RZ ;  /* 0xd2511f5303027825 */ /* 0x000fc800078e00ff */
[----:B------:R-:W-:Y:S01]  /*02d0*/  IMAD.HI.U32 R5, R5, -0x2daee0ad, RZ ;  /* 0xd2511f5305057827 */ /* 0x000fe200078e00ff */
[----:B------:R-:W-:-:S04]  /*02e0*/  LOP3.LUT R8, R8, 0x1fd5c5a3, R3, 0x96, !PT ;  /* 0x1fd5c5a308087812 */ /* 0x000fc800078e9603 */
[----:B------:R-:W-:Y:S01]  /*02f0*/  LOP3.LUT R2, R2, 0xdb3d7428, R5, 0x96, !PT ;  /* 0xdb3d742802027812 */ /* 0x000fe200078e9605 */
[----:B------:R-:W-:Y:S02]  /*0300*/  IMAD R5, R8, -0x326172a9, RZ ;  /* 0xcd9e8d5708057824 */ /* 0x000fe400078e02ff */
[----:B------:R-:W2:Y:S02]  /*0310*/  LDC.64 R8, c[0x4][0x40] ;  /* 0x01001000ff087b82 */ /* 0x000ea40000000a00 */
[----:B------:R-:W-:-:S05]  /*0320*/  IMAD.WIDE.U32 R2, R2, -0x326172a9, RZ ;  /* 0xcd9e8d5702027825 */ /* 0x000fca00078e00ff */
[----:B------:R-:W-:Y:S02]  /*0330*/  LOP3.LUT R5, R5, 0x8ff40bb4, R3, 0x96, !PT ;  /* 0x8ff40bb405057812 */ /* 0x000fe400078e9603 */
[----:B------:R-:W-:Y:S02]  /*0340*/  I2FP.F32.U32 R4, R2 ;  /* 0x0000000200047245 */ /* 0x000fe40000201000 */
[----:B------:R-:W-:-:S05]  /*0350*/  I2FP.F32.U32 R5, R5 ;  /* 0x0000000500057245 */ /* 0x000fca0000201000 */
[-C--:B------:R-:W-:Y:S01]  /*0360*/  FFMA R12, R5, R13.reuse, 1.1641532182693481445e-10 ;  /* 0x2f000000050c7423 */ /* 0x080fe2000000000d */
[----:B------:R-:W-:-:S03]  /*0370*/  FFMA R13, R4, R13, 1.1641532182693481445e-10 ;  /* 0x2f000000040d7423 */ /* 0x000fc6000000000d */
[----:B------:R-:W3:Y:S08]  /*0380*/  F2F.F64.F32 R2, R12 ;  /* 0x0000000c00027310 */ /* 0x000ef00000201800 */
[----:B------:R-:W4:Y:S01]  /*0390*/  F2F.F64.F32 R4, R13 ;  /* 0x0000000d00047310 */ /* 0x000f220000201800 */
[----:B---3--:R-:W-:Y:S02]  /*03a0*/  DADD R2, R2, R2 ;  /* 0x0000000002027229 */ /* 0x008fe40000000002 */
[----:B----4-:R-:W-:Y:S01]  /*03b0*/  DADD R6, R4, R4 ;  /* 0x0000000004067229 */ /* 0x010fe20000000004 */
[----:B--2---:R-:W-:-:S04]  /*03c0*/  IMAD.WIDE R4, R0, 0x8, R8 ;  /* 0x0000000800047825 */ /* 0x004fc800078e0208 */
[----:B0-----:R-:W-:Y:S01]  /*03d0*/  IMAD.WIDE R8, R0, 0x8, R10 ;  /* 0x0000000800087825 */ /* 0x001fe200078e020a */
[----:B-1----:R-:W-:Y:S04]  /*03e0*/  STG.E.64 desc[UR4][R4.64], R2 ;  /* 0x0000000204007986 */ /* 0x002fe8000c101b04 */
[----:B------:R-:W-:Y:S01]  /*03f0*/  STG.E.64 desc[UR4][R8.64], R6 ;  /* 0x0000000608007986 */ /* 0x000fe2000c101b04 */
[----:B------:R-:W-:Y:S05]  /*0400*/  EXIT ;  /* 0x000000000000794d */ /* 0x000fea0003800000 */
.L_x_1:
        /* <DEDUP_REMOVED lines=15> */
.L_x_3:


//--------------------- .nv.global.init           --------------------------
	.section	.nv.global.init,"aw",@progbits
	.align	4
.nv.global.init:
	.type		mrg32k3aM1SubSeq,@object
	.size		mrg32k3aM1SubSeq,(mrg32k3aM2SubSeq - mrg32k3aM1SubSeq)
mrg32k3aM1SubSeq:
        /*0000*/ 	.byte	0x0b, 0xcc, 0xee, 0x04, 0x73, 0x29, 0x8b, 0x6f, 0xf6, 0x53, 0x03, 0xf6, 0x23, 0xf6, 0xea, 0xda
        /* <DEDUP_REMOVED lines=125> */
	.type		mrg32k3aM2SubSeq,@object
	.size		mrg32k3aM2SubSeq,(mrg32k3aM1 - mrg32k3aM2SubSeq)
mrg32k3aM2SubSeq:
        /* <DEDUP_REMOVED lines=126> */
	.type		mrg32k3aM1,@object
	.size		mrg32k3aM1,(mrg32k3aM1Seq - mrg32k3aM1)
mrg32k3aM1:
        /* <DEDUP_REMOVED lines=144> */
	.type		mrg32k3aM1Seq,@object
	.size		mrg32k3aM1Seq,(mrg32k3aM2 - mrg32k3aM1Seq)
mrg32k3aM1Seq:
        /* <DEDUP_REMOVED lines=144> */
	.type		mrg32k3aM2,@object
	.size		mrg32k3aM2,(mrg32k3aM2Seq - mrg32k3aM2)
mrg32k3aM2:
        /* <DEDUP_REMOVED lines=144> */
	.type		mrg32k3aM2Seq,@object
	.size		mrg32k3aM2Seq,(precalc_xorwow_matrix - mrg32k3aM2Seq)
mrg32k3aM2Seq:
        /* <DEDUP_REMOVED lines=144> */
	.type		precalc_xorwow_matrix,@object
	.size		precalc_xorwow_matrix,(precalc_xorwow_offset_matrix - precalc_xorwow_matrix)
precalc_xorwow_matrix:
        /* <DEDUP_REMOVED lines=6400> */
	.type		precalc_xorwow_offset_matrix,@object
	.size		precalc_xorwow_offset_matrix,(.L_1 - precalc_xorwow_offset_matrix)
precalc_xorwow_offset_matrix:
        /* <DEDUP_REMOVED lines=6400> */
.L_1:


//--------------------- .nv.shared.reserved.0     --------------------------
	.section	.nv.shared.reserved.0,"aw",@nobits
	.weak		__nv_reservedSMEM_offset_0_alias
	.size		__nv_reservedSMEM_offset_0_alias, 0, 64
	.other		__nv_reservedSMEM_offset_0_alias,@"STO_CUDA_RESERVED_SHARED STV_DEFAULT"
__nv_reservedSMEM_offset_0_alias:
	.zero		0
	.zero		64


//--------------------- .nv.global                --------------------------
	.section	.nv.global,"aw",@nobits
	.align	8
.nv.global:
	.type		aArr,@object
	.size		aArr,(bArr - aArr)
	.other		aArr,@"STV_DEFAULT STO_CUDA_MANAGED"
aArr:
	.zero		1152000000
	.type		bArr,@object
	.size		bArr,(.L_10 - bArr)
	.other		bArr,@"STV_DEFAULT STO_CUDA_MANAGED"
bArr:
	.zero		1152000000
.L_10:


//--------------------- .nv.constant0._Z10multKernelv --------------------------
	.section	.nv.constant0._Z10multKernelv,"a",@progbits
	.sectionflags	@""
	.align	4
.nv.constant0._Z10multKernelv:
	.zero		896


//--------------------- .nv.constant0._Z14prefillKernelsv --------------------------
	.section	.nv.constant0._Z14prefillKernelsv,"a",@progbits
	.sectionflags	@""
	.align	4
.nv.constant0._Z14prefillKernelsv:
	.zero		896


//--------------------- SYMBOLS --------------------------

	.type		.nv.reservedSmem.offset0,@object
	.size		.nv.reservedSmem.offset0,0x4
